	.headerflags	@"EF_CUDA_TEXMODE_UNIFIED EF_CUDA_64BIT_ADDRESS EF_CUDA_ACCELERATORS EF_CUDA_SM90 EF_CUDA_VIRTUAL_SM(EF_CUDA_SM90)"
	.elftype	@"ET_EXEC"


//--------------------- .nv.info                  --------------------------
	.section	.nv.info,"",@"SHT_CUDA_INFO"
	.align	4


	//----- nvinfo : EIATTR_REGCOUNT
	.align		4
        /*0000*/ 	.byte	0x04, 0x2f
        /*0002*/ 	.short	(.L_2 - .L_1)
	.align		4
.L_1:
        /*0004*/ 	.word	index@(triton_poi_fused_add_clamp_convolution_ge_le_logical_and_tanh_8)
        /*0008*/ 	.word	0x00000017


	//----- nvinfo : EIATTR_MIN_STACK_SIZE
	.align		4
.L_2:
        /*000c*/ 	.byte	0x04, 0x12
        /*000e*/ 	.short	(.L_4 - .L_3)
	.align		4
.L_3:
        /*0010*/ 	.word	index@(triton_poi_fused_add_clamp_convolution_ge_le_logical_and_tanh_8)
        /*0014*/ 	.word	0x00000000


	//----- nvinfo : EIATTR_FRAME_SIZE
	.align		4
.L_4:
        /*0018*/ 	.byte	0x04, 0x11
        /*001a*/ 	.short	(.L_6 - .L_5)
	.align		4
.L_5:
        /*001c*/ 	.word	index@(triton_poi_fused_add_clamp_convolution_ge_le_logical_and_tanh_8)
        /*0020*/ 	.word	0x00000000


	//----- nvinfo : EIATTR_MIN_STACK_SIZE
	.align		4
.L_6:
        /*0024*/ 	.byte	0x04, 0x12
        /*0026*/ 	.short	(.L_8 - .L_7)
	.align		4
.L_7:
        /*0028*/ 	.word	index@(triton_poi_fused_add_clamp_convolution_ge_le_logical_and_tanh_8)
        /*002c*/ 	.word	0x00000000
.L_8:


//--------------------- .nv.info.triton_poi_fused_add_clamp_convolution_ge_le_logical_and_tanh_8 --------------------------
	.section	.nv.info.triton_poi_fused_add_clamp_convolution_ge_le_logical_and_tanh_8,"",@"SHT_CUDA_INFO"
	.sectionflags	@""
	.align	4


	//----- nvinfo : EIATTR_CUDA_API_VERSION
	.align		4
        /*0000*/ 	.byte	0x04, 0x37
        /*0002*/ 	.short	(.L_10 - .L_9)
.L_9:
        /*0004*/ 	.word	0x0000007c


	//----- nvinfo : EIATTR_KPARAM_INFO
	.align		4
.L_10:
        /*0008*/ 	.byte	0x04, 0x17
        /*000a*/ 	.short	(.L_12 - .L_11)
.L_11:
        /*000c*/ 	.word	0x00000000
        /*0010*/ 	.short	0x0005
        /*0012*/ 	.short	0x0028
        /*0014*/ 	.byte	0x00, 0xf0, 0x11, 0x00


	//----- nvinfo : EIATTR_KPARAM_INFO
	.align		4
.L_12:
        /*0018*/ 	.byte	0x04, 0x17
        /*001a*/ 	.short	(.L_14 - .L_13)
.L_13:
        /*001c*/ 	.word	0x00000000
        /*0020*/ 	.short	0x0004
        /*0022*/ 	.short	0x0020
        /*0024*/ 	.byte	0x00, 0xf4, 0x21, 0x00


	//----- nvinfo : EIATTR_KPARAM_INFO
	.align		4
.L_14:
        /*0028*/ 	.byte	0x04, 0x17
        /*002a*/ 	.short	(.L_16 - .L_15)
.L_15:
        /*002c*/ 	.word	0x00000000
        /*0030*/ 	.short	0x0003
        /*0032*/ 	.short	0x0018
        /*0034*/ 	.byte	0x00, 0xf4, 0x21, 0x00


	//----- nvinfo : EIATTR_KPARAM_INFO
	.align		4
.L_16:
        /*0038*/ 	.byte	0x04, 0x17
        /*003a*/ 	.short	(.L_18 - .L_17)
.L_17:
        /*003c*/ 	.word	0x00000000
        /*0040*/ 	.short	0x0002
        /*0042*/ 	.short	0x0010
        /*0044*/ 	.byte	0x00, 0xf4, 0x21, 0x00


	//----- nvinfo : EIATTR_KPARAM_INFO
	.align		4
.L_18:
        /*0048*/ 	.byte	0x04, 0x17
        /*004a*/ 	.short	(.L_20 - .L_19)
.L_19:
        /*004c*/ 	.word	0x00000000
        /*0050*/ 	.short	0x0001
        /*0052*/ 	.short	0x0008
        /*0054*/ 	.byte	0x00, 0xf4, 0x21, 0x00


	//----- nvinfo : EIATTR_KPARAM_INFO
	.align		4
.L_20:
        /*0058*/ 	.byte	0x04, 0x17
        /*005a*/ 	.short	(.L_22 - .L_21)
.L_21:
        /*005c*/ 	.word	0x00000000
        /*0060*/ 	.short	0x0000
        /*0062*/ 	.short	0x0000
        /*0064*/ 	.byte	0x00, 0xf4, 0x21, 0x00


	//----- nvinfo : EIATTR_SPARSE_MMA_MASK
	.align		4
.L_22:
        /*0068*/ 	.byte	0x03, 0x50
        /*006a*/ 	.short	0x0000


	//----- nvinfo : EIATTR_MAXREG_COUNT
	.align		4
        /*006c*/ 	.byte	0x03, 0x1b
        /*006e*/ 	.short	0x00ff


	//----- nvinfo : EIATTR_EXIT_INSTR_OFFSETS
	.align		4
        /*0070*/ 	.byte	0x04, 0x1c
        /*0072*/ 	.short	(.L_24 - .L_23)


	//   ....[0]....
.L_23:
        /*0074*/ 	.word	0x00000a80


	//----- nvinfo : EIATTR_REQNTID
	.align		4
.L_24:
        /*0078*/ 	.byte	0x04, 0x10
        /*007a*/ 	.short	(.L_26 - .L_25)
.L_25:
        /*007c*/ 	.word	0x00000080
        /*0080*/ 	.word	0x00000001
        /*0084*/ 	.word	0x00000001


	//----- nvinfo : EIATTR_CRS_STACK_SIZE
	.align		4
.L_26:
        /*0088*/ 	.byte	0x04, 0x1e
        /*008a*/ 	.short	(.L_28 - .L_27)
.L_27:
        /*008c*/ 	.word	0x00000000


	//----- nvinfo : EIATTR_CBANK_PARAM_SIZE
	.align		4
.L_28:
        /*0090*/ 	.byte	0x03, 0x19
        /*0092*/ 	.short	0x002c


	//----- nvinfo : EIATTR_PARAM_CBANK
	.align		4
        /*0094*/ 	.byte	0x04, 0x0a
        /*0096*/ 	.short	(.L_30 - .L_29)
	.align		4
.L_29:
        /*0098*/ 	.word	index@(.nv.constant0.triton_poi_fused_add_clamp_convolution_ge_le_logical_and_tanh_8)
        /*009c*/ 	.short	0x0210
        /*009e*/ 	.short	0x002c


	//----- nvinfo : EIATTR_SW_WAR
	.align		4
.L_30:
        /*00a0*/ 	.byte	0x04, 0x36
        /*00a2*/ 	.short	(.L_32 - .L_31)
.L_31:
        /*00a4*/ 	.word	0x00000008
.L_32:


//--------------------- .nv.callgraph             --------------------------
	.section	.nv.callgraph,"",@"SHT_CUDA_CALLGRAPH"
	.align	4
	.sectionentsize	8
	.align		4
        /*0000*/ 	.word	0x00000000
	.align		4
        /*0004*/ 	.word	0xffffffff
	.align		4
        /*0008*/ 	.word	0x00000000
	.align		4
        /*000c*/ 	.word	0xfffffffe
	.align		4
        /*0010*/ 	.word	0x00000000
	.align		4
        /*0014*/ 	.word	0xfffffffd
	.align		4
        /*0018*/ 	.word	0x00000000
	.align		4
        /*001c*/ 	.word	0xfffffffc


//--------------------- .nv.constant4             --------------------------
	.section	.nv.constant4,"a",@progbits
	.align	8
	.align		8
.nv.constant4:
        /*0000*/ 	.dword	_$_str


//--------------------- .text.triton_poi_fused_add_clamp_convolution_ge_le_logical_and_tanh_8 --------------------------
	.section	.text.triton_poi_fused_add_clamp_convolution_ge_le_logical_and_tanh_8,"ax",@progbits
	.align	128
        .global         triton_poi_fused_add_clamp_convolution_ge_le_logical_and_tanh_8
        .type           triton_poi_fused_add_clamp_convolution_ge_le_logical_and_tanh_8,@function
        .size           triton_poi_fused_add_clamp_convolution_ge_le_logical_and_tanh_8,(.L_x_13 - triton_poi_fused_add_clamp_convolution_ge_le_logical_and_tanh_8)
        .other          triton_poi_fused_add_clamp_convolution_ge_le_logical_and_tanh_8,@"STO_CUDA_ENTRY STV_DEFAULT"
triton_poi_fused_add_clamp_convolution_ge_le_logical_and_tanh_8:
.text.triton_poi_fused_add_clamp_convolution_ge_le_logical_and_tanh_8:
[----:B------:R-:W0:Y:S02]  /*0000*/  LDC R1, c[0x0][0x28] ;  /* 0x00000a00ff017b82 */ /* 0x000e240000000800 */
[----:B------:R-:W1:Y:S01]  /*0010*/  S2R R0, SR_TID.X ;  /* 0x0000000000007919 */ /* 0x000e620000002100 */
[----:B------:R-:W2:Y:S01]  /*0020*/  LDC.64 R14, c[0x0][0x218] ;  /* 0x00008600ff0e7b82 */ /* 0x000ea20000000a00 */
[----:B------:R-:W-:Y:S01]  /*0030*/  ULDC.64 UR4, c[0x0][0x208] ;  /* 0x0000820000047ab9 */ /* 0x000fe20000000a00 */
[----:B------:R-:W3:Y:S01]  /*0040*/  S2R R3, SR_CTAID.X ;  /* 0x0000000000037919 */ /* 0x000ee20000002500 */
[----:B-1----:R-:W-:Y:S01]  /*0050*/  IMAD.SHL.U32 R0, R0, 0x4, RZ ;  /* 0x0000000400007824 */ /* 0x002fe200078e00ff */
[----:B---3--:R-:W-:-:S04]  /*0060*/  SHF.R.S32.HI R5, RZ, 0x16, R3 ;  /* 0x00000016ff057819 */ /* 0x008fc80000011403 */
[----:B------:R-:W-:Y:S02]  /*0070*/  LOP3.LUT R0, R0, 0x1fc, RZ, 0xc0, !PT ;  /* 0x000001fc00007812 */ /* 0x000fe400078ec0ff */
[----:B------:R-:W-:-:S03]  /*0080*/  SGXT R5, R5, 0x1 ;  /* 0x000000010505781a */ /* 0x000fc60000000200 */
[----:B------:R-:W-:Y:S02]  /*0090*/  IMAD R12, R3, 0x200, R0 ;  /* 0x00000200030c7824 */ /* 0x000fe400078e0200 */
[----:B------:R-:W1:Y:S03]  /*00a0*/  LDC.64 R2, c[0x0][0x210] ;  /* 0x00008400ff027b82 */ /* 0x000e660000000a00 */
[----:B------:R-:W-:-:S04]  /*00b0*/  LEA.HI R5, R5, R12, RZ, 0xc ;  /* 0x0000000c05057211 */ /* 0x000fc800078f60ff */
[----:B------:R-:W-:-:S05]  /*00c0*/  SHF.R.S32.HI R5, RZ, 0xc, R5 ;  /* 0x0000000cff057819 */ /* 0x000fca0000011405 */
[----:B------:R-:W-:-:S05]  /*00d0*/  IMAD.HI R0, R5, 0x55555556, RZ ;  /* 0x5555555605007827 */ /* 0x000fca00078e02ff */
[----:B------:R-:W-:-:S05]  /*00e0*/  LEA.HI R0, R0, R0, RZ, 0x1 ;  /* 0x0000000000007211 */ /* 0x000fca00078f08ff */
[----:B------:R-:W-:Y:S02]  /*00f0*/  IMAD R7, R0, -0x3, R5 ;  /* 0xfffffffd00077824 */ /* 0x000fe400078e0205 */
[C---:B-1----:R-:W-:Y:S01]  /*0100*/  IMAD.WIDE R2, R12.reuse, 0x4, R2 ;  /* 0x000000040c027825 */ /* 0x042fe200078e0202 */
[----:B------:R-:W1:Y:S03]  /*0110*/  LDC.64 R4, c[0x0][0x220] ;  /* 0x00008800ff047b82 */ /* 0x000e660000000a00 */
[----:B--2---:R-:W-:Y:S01]  /*0120*/  IMAD.WIDE R14, R7, 0x4, R14 ;  /* 0x00000004070e7825 */ /* 0x004fe200078e020e */
[----:B------:R-:W2:Y:S04]  /*0130*/  LDG.E.128 R8, desc[UR4][R2.64] ;  /* 0x0000000402087981 */ /* 0x000ea8000c1e1d00 */
[----:B------:R-:W2:Y:S01]  /*0140*/  LDG.E.EL R13, desc[UR4][R14.64] ;  /* 0x000000040e0d7981 */ /* 0x000ea2000c2e1900 */
[----:B-1----:R-:W-:-:S06]  /*0150*/  IMAD.WIDE R4, R12, 0x4, R4 ;  /* 0x000000040c047825 */ /* 0x002fcc00078e0204 */
[----:B------:R-:W5:Y:S01]  /*0160*/  LDG.E.128 R4, desc[UR4][R4.64] ;  /* 0x0000000404047981 */ /* 0x000f62000c1e1d00 */
[----:B------:R-:W-:Y:S01]  /*0170*/  BSSY B0, `(.L_x_0) ;  /* 0x0000017000007945 */ /* 0x000fe20003800000 */
[--C-:B--2---:R-:W-:Y:S01]  /*0180*/  FADD R8, R8, R13.reuse ;  /* 0x0000000d08087221 */ /* 0x104fe20000000000 */
[----:B------:R-:W-:-:S03]  /*0190*/  FADD R9, R9, R13 ;  /* 0x0000000d09097221 */ /* 0x000fc60000000000 */
[----:B------:R-:W-:-:S05]  /*01a0*/  FADD.FTZ R0, |R8|, -RZ ;  /* 0x800000ff08007221 */ /* 0x000fca0000010200 */
[----:B------:R-:W-:-:S13]  /*01b0*/  FSETP.GE.AND P0, PT, R0, 0.60000002384185791016, PT ;  /* 0x3f19999a0000780b */ /* 0x000fda0003f06000 */
[----:B------:R-:W-:Y:S05]  /*01c0*/  @!P0 BRA `(.L_x_1) ;  /* 0x0000000000288947 */ /* 0x000fea0003800000 */
[C---:B------:R-:W-:Y:S01]  /*01d0*/  FMUL R14, R0.reuse, 2.8853900432586669922 ;  /* 0x4038aa3b000e7820 */ /* 0x040fe20000400000 */
[----:B------:R-:W-:Y:S01]  /*01e0*/  IMAD.MOV.U32 R15, RZ, RZ, 0x3f800000 ;  /* 0x3f800000ff0f7424 */ /* 0x000fe200078e00ff */
[----:B------:R-:W-:-:S04]  /*01f0*/  FSETP.GE.AND P0, PT, R0, 9.010913848876953125, PT ;  /* 0x41102cb40000780b */ /* 0x000fc80003f06000 */
[----:B------:R-:W1:Y:S02]  /*0200*/  MUFU.EX2 R14, R14 ;  /* 0x0000000e000e7308 */ /* 0x000e640000000800 */
[----:B-1----:R-:W-:-:S06]  /*0210*/  FADD R16, R14, 1 ;  /* 0x3f8000000e107421 */ /* 0x002fcc0000000000 */
[----:B------:R-:W1:Y:S02]  /*0220*/  MUFU.RCP R16, R16 ;  /* 0x0000001000107308 */ /* 0x000e640000001000 */
[----:B-1----:R-:W-:-:S05]  /*0230*/  FFMA.FTZ R15, R16, -2, R15 ;  /* 0xc0000000100f7823 */ /* 0x002fca000001000f */
[----:B------:R-:W-:-:S04]  /*0240*/  FSEL R15, R15, 1, !P0 ;  /* 0x3f8000000f0f7808 */ /* 0x000fc80004000000 */
[----:B------:R-:W-:Y:S01]  /*0250*/  LOP3.LUT R15, R15, 0x80000000, R8, 0xf8, !PT ;  /* 0x800000000f0f7812 */ /* 0x000fe200078ef808 */
[----:B------:R-:W-:Y:S06]  /*0260*/  BRA `(.L_x_2) ;  /* 0x00000000001c7947 */ /* 0x000fec0003800000 */
.L_x_1:
[----:B------:R-:W-:Y:S02]  /*0270*/  IMAD.MOV.U32 R0, RZ, RZ, 0x3c80f082 ;  /* 0x3c80f082ff007424 */ /* 0x000fe400078e00ff */
[----:B------:R-:W-:-:S04]  /*0280*/  FMUL R15, R8, R8 ;  /* 0x00000008080f7220 */ /* 0x000fc80000400000 */
[----:B------:R-:W-:-:S04]  /*0290*/  FFMA.FTZ R0, R15, R0, -0.052303962409496307373 ;  /* 0xbd563cae0f007423 */ /* 0x000fc80000010000 */
[----:B------:R-:W-:-:S04]  /*02a0*/  FFMA.FTZ R0, R15, R0, 0.1331529766321182251 ;  /* 0x3e0859410f007423 */ /* 0x000fc80000010000 */
[----:B------:R-:W-:-:S04]  /*02b0*/  FFMA.FTZ R0, R15, R0, -0.33332768082618713379 ;  /* 0xbeaaa9ed0f007423 */ /* 0x000fc80000010000 */
[----:B------:R-:W-:-:S04]  /*02c0*/  FFMA.FTZ R15, R15, R0, RZ ;  /* 0x000000000f0f7223 */ /* 0x000fc800000100ff */
[----:B------:R-:W-:-:S07]  /*02d0*/  FFMA.FTZ R15, R8, R15, R8 ;  /* 0x0000000f080f7223 */ /* 0x000fce0000010008 */
.L_x_2:
[----:B------:R-:W-:Y:S05]  /*02e0*/  BSYNC B0 ;  /* 0x0000000000007941 */ /* 0x000fea0003800000 */
.L_x_0:
[----:B------:R-:W-:Y:S01]  /*02f0*/  FADD.FTZ R18, |R9|, -RZ ;  /* 0x800000ff09127221 */ /* 0x000fe20000010200 */
[----:B------:R-:W-:Y:S01]  /*0300*/  BSSY B0, `(.L_x_3) ;  /* 0x0000015000007945 */ /* 0x000fe20003800000 */
[----:B------:R-:W-:-:S03]  /*0310*/  FADD R10, R10, R13 ;  /* 0x0000000d0a0a7221 */ /* 0x000fc60000000000 */
        /* <DEDUP_REMOVED lines=12> */
.L_x_4:
[----:B------:R-:W-:Y:S02]  /*03e0*/  IMAD.MOV.U32 R0, RZ, RZ, 0x3c80f082 ;  /* 0x3c80f082ff007424 */ /* 0x000fe400078e00ff */
[----:B------:R-:W-:-:S04]  /*03f0*/  FMUL R17, R9, R9 ;  /* 0x0000000909117220 */ /* 0x000fc80000400000 */
[----:B------:R-:W-:-:S04]  /*0400*/  FFMA.FTZ R0, R17, R0, -0.052303962409496307373 ;  /* 0xbd563cae11007423 */ /* 0x000fc80000010000 */
[----:B------:R-:W-:-:S04]  /*0410*/  FFMA.FTZ R0, R17, R0, 0.1331529766321182251 ;  /* 0x3e08594111007423 */ /* 0x000fc80000010000 */
[----:B------:R-:W-:-:S04]  /*0420*/  FFMA.FTZ R0, R17, R0, -0.33332768082618713379 ;  /* 0xbeaaa9ed11007423 */ /* 0x000fc80000010000 */
[----:B------:R-:W-:-:S04]  /*0430*/  FFMA.FTZ R0, R17, R0, RZ ;  /* 0x0000000011007223 */ /* 0x000fc800000100ff */
[----:B------:R-:W-:-:S07]  /*0440*/  FFMA.FTZ R14, R9, R0, R9 ;  /* 0x00000000090e7223 */ /* 0x000fce0000010009 */
.L_x_5:
[----:B------:R-:W-:Y:S05]  /*0450*/  BSYNC B0 ;  /* 0x0000000000007941 */ /* 0x000fea0003800000 */
.L_x_3:
        /* <DEDUP_REMOVED lines=15> */
.L_x_7:
[----:B------:R-:W-:Y:S02]  /*0550*/  IMAD.MOV.U32 R0, RZ, RZ, 0x3c80f082 ;  /* 0x3c80f082ff007424 */ /* 0x000fe400078e00ff */
[----:B------:R-:W-:-:S04]  /*0560*/  FMUL R13, R10, R10 ;  /* 0x0000000a0a0d7220 */ /* 0x000fc80000400000 */
[----:B------:R-:W-:-:S04]  /*0570*/  FFMA.FTZ R0, R13, R0, -0.052303962409496307373 ;  /* 0xbd563cae0d007423 */ /* 0x000fc80000010000 */
[----:B------:R-:W-:-:S04]  /*0580*/  FFMA.FTZ R0, R13, R0, 0.1331529766321182251 ;  /* 0x3e0859410d007423 */ /* 0x000fc80000010000 */
[----:B------:R-:W-:-:S04]  /*0590*/  FFMA.FTZ R0, R13, R0, -0.33332768082618713379 ;  /* 0xbeaaa9ed0d007423 */ /* 0x000fc80000010000 */
[----:B------:R-:W-:-:S04]  /*05a0*/  FFMA.FTZ R13, R13, R0, RZ ;  /* 0x000000000d0d7223 */ /* 0x000fc800000100ff */
[----:B------:R-:W-:-:S07]  /*05b0*/  FFMA.FTZ R17, R10, R13, R10 ;  /* 0x0000000d0a117223 */ /* 0x000fce000001000a */
.L_x_8:
[----:B------:R-:W-:Y:S05]  /*05c0*/  BSYNC B0 ;  /* 0x0000000000007941 */ /* 0x000fea0003800000 */
.L_x_6:
[----:B------:R-:W-:Y:S01]  /*05d0*/  FADD.FTZ R20, |R11|, -RZ ;  /* 0x800000ff0b147221 */ /* 0x000fe20000010200 */
[----:B------:R-:W-:Y:S01]  /*05e0*/  BSSY B0, `(.L_x_9) ;  /* 0x0000015000007945 */ /* 0x000fe20003800000 */
[----:B------:R-:W-:-:S03]  /*05f0*/  SHF.R.S32.HI R13, RZ, 0x1f, R12 ;  /* 0x0000001fff0d7819 */ /* 0x000fc6000001140c */
        /* <DEDUP_REMOVED lines=12> */
.L_x_10:
[----:B------:R-:W-:Y:S02]  /*06c0*/  IMAD.MOV.U32 R0, RZ, RZ, 0x3c80f082 ;  /* 0x3c80f082ff007424 */ /* 0x000fe400078e00ff */
[----:B------:R-:W-:-:S04]  /*06d0*/  FMUL R19, R11, R11 ;  /* 0x0000000b0b137220 */ /* 0x000fc80000400000 */
[----:B------:R-:W-:-:S04]  /*06e0*/  FFMA.FTZ R0, R19, R0, -0.052303962409496307373 ;  /* 0xbd563cae13007423 */ /* 0x000fc80000010000 */
[----:B------:R-:W-:-:S04]  /*06f0*/  FFMA.FTZ R0, R19, R0, 0.1331529766321182251 ;  /* 0x3e08594113007423 */ /* 0x000fc80000010000 */
[----:B------:R-:W-:-:S04]  /*0700*/  FFMA.FTZ R0, R19, R0, -0.33332768082618713379 ;  /* 0xbeaaa9ed13007423 */ /* 0x000fc80000010000 */
[----:B------:R-:W-:-:S04]  /*0710*/  FFMA.FTZ R0, R19, R0, RZ ;  /* 0x0000000013007223 */ /* 0x000fc800000100ff */
[----:B------:R-:W-:-:S07]  /*0720*/  FFMA.FTZ R0, R11, R0, R11 ;  /* 0x000000000b007223 */ /* 0x000fce000001000b */
.L_x_11:
[----:B------:R-:W-:Y:S05]  /*0730*/  BSYNC B0 ;  /* 0x0000000000007941 */ /* 0x000fea0003800000 */
.L_x_9:
[----:B-----5:R-:W-:Y:S01]  /*0740*/  FADD R4, R4, R15 ;  /* 0x0000000f04047221 */ /* 0x020fe20000000000 */
[----:B------:R-:W-:Y:S01]  /*0750*/  FADD R5, R5, R14 ;  /* 0x0000000e05057221 */ /* 0x000fe20000000000 */
[----:B------:R-:W-:Y:S01]  /*0760*/  FADD R6, R6, R17 ;  /* 0x0000001106067221 */ /* 0x000fe20000000000 */
[----:B------:R-:W-:Y:S01]  /*0770*/  FADD R7, R7, R0 ;  /* 0x0000000007077221 */ /* 0x000fe20000000000 */
[----:B------:R-:W-:Y:S01]  /*0780*/  ULDC.64 UR6, c[0x0][0x228] ;  /* 0x00008a0000067ab9 */ /* 0x000fe20000000a00 */
[C---:B------:R-:W-:Y:S01]  /*0790*/  FSETP.NAN.AND P0, PT, R4.reuse, R4, PT ;  /* 0x000000040400720b */ /* 0x040fe20003f08000 */
[----:B------:R-:W-:Y:S01]  /*07a0*/  ULDC.64 UR8, c[0x0][0x230] ;  /* 0x00008c0000087ab9 */ /* 0x000fe20000000a00 */
[C---:B------:R-:W-:Y:S01]  /*07b0*/  FSETP.GTU.AND P3, PT, |R5|.reuse, 1, PT ;  /* 0x3f8000000500780b */ /* 0x040fe20003f6c200 */
[----:B------:R-:W-:Y:S01]  /*07c0*/  STG.E.128 desc[UR4][R2.64], R8 ;  /* 0x0000000802007986 */ /* 0x000fe2000c101d04 */
[----:B------:R-:W-:Y:S02]  /*07d0*/  FSETP.NAN.AND P2, PT, R5, R5, PT ;  /* 0x000000050500720b */ /* 0x000fe40003f48000 */
[----:B------:R-:W-:-:S02]  /*07e0*/  FSETP.GT.AND P1, PT, R4, -1, PT ;  /* 0xbf8000000400780b */ /* 0x000fc40003f24000 */
[----:B------:R-:W-:Y:S02]  /*07f0*/  SEL R17, RZ, 0x1, P3 ;  /* 0x00000001ff117807 */ /* 0x000fe40001800000 */
[----:B------:R-:W-:Y:S02]  /*0800*/  FSEL R15, R4, -1, P0 ;  /* 0xbf800000040f7808 */ /* 0x000fe40000000000 */
[----:B------:R-:W-:Y:S02]  /*0810*/  FSETP.NAN.AND P3, PT, R6, R6, PT ;  /* 0x000000060600720b */ /* 0x000fe40003f68000 */
[C---:B------:R-:W-:Y:S02]  /*0820*/  FSETP.GT.AND P0, PT, R5.reuse, -1, PT ;  /* 0xbf8000000500780b */ /* 0x040fe40003f04000 */
[----:B------:R-:W-:Y:S02]  /*0830*/  FSEL R0, R5, -1, P2 ;  /* 0xbf80000005007808 */ /* 0x000fe40001000000 */
[----:B------:R-:W-:-:S02]  /*0840*/  FSETP.GTU.AND P4, PT, |R4|, 1, PT ;  /* 0x3f8000000400780b */ /* 0x000fc40003f8c200 */
[----:B------:R-:W-:Y:S02]  /*0850*/  FSETP.NAN.AND P2, PT, R7, R7, PT ;  /* 0x000000070700720b */ /* 0x000fe40003f48000 */
[----:B------:R-:W-:Y:S02]  /*0860*/  FSEL R4, R4, R15, P1 ;  /* 0x0000000f04047208 */ /* 0x000fe40000800000 */
[C---:B------:R-:W-:Y:S02]  /*0870*/  FSETP.GT.AND P1, PT, R6.reuse, -1, PT ;  /* 0xbf8000000600780b */ /* 0x040fe40003f24000 */
[----:B------:R-:W-:Y:S02]  /*0880*/  FSEL R15, R6, -1, P3 ;  /* 0xbf800000060f7808 */ /* 0x000fe40001800000 */
[----:B------:R-:W-:Y:S02]  /*0890*/  FSEL R5, R5, R0, P0 ;  /* 0x0000000005057208 */ /* 0x000fe40000000000 */
[----:B------:R-:W-:-:S02]  /*08a0*/  FSETP.GT.AND P0, PT, R7, -1, PT ;  /* 0xbf8000000700780b */ /* 0x000fc40003f04000 */
[C---:B------:R-:W-:Y:S02]  /*08b0*/  FSEL R0, R7.reuse, -1, P2 ;  /* 0xbf80000007007808 */ /* 0x040fe40001000000 */
[C---:B------:R-:W-:Y:S02]  /*08c0*/  FSETP.GTU.AND P2, PT, |R6|.reuse, 1, PT ;  /* 0x3f8000000600780b */ /* 0x040fe40003f4c200 */
[----:B------:R-:W-:Y:S02]  /*08d0*/  FSEL R6, R6, R15, P1 ;  /* 0x0000000f06067208 */ /* 0x000fe40000800000 */
[C---:B------:R-:W-:Y:S02]  /*08e0*/  FSETP.GTU.AND P1, PT, |R7|.reuse, 1, PT ;  /* 0x3f8000000700780b */ /* 0x040fe40003f2c200 */
[----:B------:R-:W-:Y:S02]  /*08f0*/  FSEL R7, R7, R0, P0 ;  /* 0x0000000007077208 */ /* 0x000fe40000000000 */
[----:B------:R-:W-:-:S02]  /*0900*/  FSETP.GEU.AND P0, PT, R4, 1, PT ;  /* 0x3f8000000400780b */ /* 0x000fc40003f0e000 */
[----:B------:R-:W-:Y:S02]  /*0910*/  SEL R0, RZ, 0x1, P2 ;  /* 0x00000001ff007807 */ /* 0x000fe40001000000 */
[----:B------:R-:W-:Y:S02]  /*0920*/  SEL R15, RZ, 0x1, P1 ;  /* 0x00000001ff0f7807 */ /* 0x000fe40000800000 */
[----:B------:R-:W-:Y:S02]  /*0930*/  SEL R14, RZ, 0x1, P4 ;  /* 0x00000001ff0e7807 */ /* 0x000fe40002000000 */
[----:B------:R-:W-:Y:S02]  /*0940*/  FSETP.GEU.AND P1, PT, R5, 1, PT ;  /* 0x3f8000000500780b */ /* 0x000fe40003f2e000 */
[----:B------:R-:W-:Y:S02]  /*0950*/  FSETP.GEU.AND P2, PT, R6, 1, PT ;  /* 0x3f8000000600780b */ /* 0x000fe40003f4e000 */
[----:B------:R-:W-:-:S02]  /*0960*/  FSETP.GEU.AND P3, PT, R7, 1, PT ;  /* 0x3f8000000700780b */ /* 0x000fc40003f6e000 */
[----:B------:R-:W-:Y:S02]  /*0970*/  PRMT R17, R14, 0x3340, R17 ;  /* 0x000033400e117816 */ /* 0x000fe40000000011 */
[----:B------:R-:W-:Y:S02]  /*0980*/  FSETP.NAN.AND P4, PT, R4, R4, PT ;  /* 0x000000040400720b */ /* 0x000fe40003f88000 */
[----:B------:R-:W-:Y:S02]  /*0990*/  LEA R14, P5, R12, UR6, 0x2 ;  /* 0x000000060c0e7c11 */ /* 0x000fe4000f8a10ff */
[----:B------:R-:W-:Y:S02]  /*09a0*/  PRMT R0, R0, 0x3340, R15 ;  /* 0x0000334000007816 */ /* 0x000fe4000000000f */
[----:B------:R-:W-:Y:S02]  /*09b0*/  @P0 SEL R4, R4, 0x3f800000, P4 ;  /* 0x3f80000004040807 */ /* 0x000fe40002000000 */
[----:B------:R-:W-:-:S02]  /*09c0*/  LEA.HI.X R15, R12, UR7, R13, 0x2, P5 ;  /* 0x000000070c0f7c11 */ /* 0x000fc4000a8f140d */
[----:B------:R-:W-:Y:S02]  /*09d0*/  FSETP.NAN.AND P6, PT, R5, R5, PT ;  /* 0x000000050500720b */ /* 0x000fe40003fc8000 */
[C---:B------:R-:W-:Y:S02]  /*09e0*/  FSETP.NAN.AND P0, PT, R6.reuse, R6, PT ;  /* 0x000000060600720b */ /* 0x040fe40003f08000 */
[----:B------:R-:W-:Y:S02]  /*09f0*/  FSETP.NAN.AND P4, PT, R7, R7, PT ;  /* 0x000000070700720b */ /* 0x000fe40003f88000 */
[----:B------:R-:W-:Y:S02]  /*0a00*/  IADD3 R12, P5, R12, UR8, RZ ;  /* 0x000000080c0c7c10 */ /* 0x000fe4000ffbe0ff */
[----:B------:R-:W-:Y:S02]  /*0a10*/  @P1 SEL R5, R5, 0x3f800000, P6 ;  /* 0x3f80000005051807 */ /* 0x000fe40003000000 */
[----:B------:R-:W-:-:S02]  /*0a20*/  @P2 SEL R6, R6, 0x3f800000, P0 ;  /* 0x3f80000006062807 */ /* 0x000fc40000000000 */
[----:B------:R-:W-:Y:S02]  /*0a30*/  @P3 SEL R7, R7, 0x3f800000, P4 ;  /* 0x3f80000007073807 */ /* 0x000fe40002000000 */
[----:B------:R-:W-:Y:S02]  /*0a40*/  IADD3.X R13, R13, UR9, RZ, P5, !PT ;  /* 0x000000090d0d7c10 */ /* 0x000fe4000affe4ff */
[----:B------:R-:W-:Y:S01]  /*0a50*/  PRMT R17, R17, 0x5410, R0 ;  /* 0x0000541011117816 */ /* 0x000fe20000000000 */
[----:B------:R-:W-:Y:S04]  /*0a60*/  STG.E.128 desc[UR4][R14.64], R4 ;  /* 0x000000040e007986 */ /* 0x000fe8000c101d04 */
[----:B------:R-:W-:Y:S01]  /*0a70*/  STG.E desc[UR4][R12.64], R17 ;  /* 0x000000110c007986 */ /* 0x000fe2000c101904 */
[----:B------:R-:W-:Y:S05]  /*0a80*/  EXIT ;  /* 0x000000000000794d */ /* 0x000fea0003800000 */
.L_x_12:
[----:B------:R-:W-:-:S00]  /*0a90*/  BRA `(.L_x_12) ;  /* 0xfffffffc00fc7947 */ /* 0x000fc0000383ffff */
[----:B------:R-:W-:-:S00]  /*0aa0*/  NOP ;  /* 0x0000000000007918 */ /* 0x000fc00000000000 */
        /* <DEDUP_REMOVED lines=13> */
.L_x_13:


//--------------------- .nv.global.init           --------------------------
	.section	.nv.global.init,"aw",@progbits
.nv.global.init:
	.type		_$_str,@object
	.size		_$_str,(.L_0 - _$_str)
_$_str:
        /*0000*/ 	.byte	0x5f, 0x5f, 0x43, 0x55, 0x44, 0x41, 0x5f, 0x46, 0x54, 0x5a, 0x00
.L_0:


//--------------------- .nv.constant0.triton_poi_fused_add_clamp_convolution_ge_le_logical_and_tanh_8 --------------------------
	.section	.nv.constant0.triton_poi_fused_add_clamp_convolution_ge_le_logical_and_tanh_8,"a",@progbits
	.sectionflags	@""
	.align	4
.nv.constant0.triton_poi_fused_add_clamp_convolution_ge_le_logical_and_tanh_8:
	.zero		572
